	.headerflags	@"EF_CUDA_TEXMODE_UNIFIED EF_CUDA_64BIT_ADDRESS EF_CUDA_ACCELERATORS EF_CUDA_SM90 EF_CUDA_VIRTUAL_SM(EF_CUDA_SM90)"
	.elftype	@"ET_EXEC"


//--------------------- .nv.info                  --------------------------
	.section	.nv.info,"",@"SHT_CUDA_INFO"
	.align	4


	//----- nvinfo : EIATTR_REGCOUNT
	.align		4
        /*0000*/ 	.byte	0x04, 0x2f
        /*0002*/ 	.short	(.L_3 - .L_2)
	.align		4
.L_2:
        /*0004*/ 	.word	index@(triton_poi_fused__native_batch_norm_legit_no_training_convolution_relu_21)
        /*0008*/ 	.word	0x00000020


	//----- nvinfo : EIATTR_MIN_STACK_SIZE
	.align		4
.L_3:
        /*000c*/ 	.byte	0x04, 0x12
        /*000e*/ 	.short	(.L_5 - .L_4)
	.align		4
.L_4:
        /*0010*/ 	.word	index@(triton_poi_fused__native_batch_norm_legit_no_training_convolution_relu_21)
        /*0014*/ 	.word	0x00000000


	//----- nvinfo : EIATTR_FRAME_SIZE
	.align		4
.L_5:
        /*0018*/ 	.byte	0x04, 0x11
        /*001a*/ 	.short	(.L_7 - .L_6)
	.align		4
.L_6:
        /*001c*/ 	.word	index@(triton_poi_fused__native_batch_norm_legit_no_training_convolution_relu_21)
        /*0020*/ 	.word	0x00000000


	//----- nvinfo : EIATTR_MIN_STACK_SIZE
	.align		4
.L_7:
        /*0024*/ 	.byte	0x04, 0x12
        /*0026*/ 	.short	(.L_9 - .L_8)
	.align		4
.L_8:
        /*0028*/ 	.word	index@(triton_poi_fused__native_batch_norm_legit_no_training_convolution_relu_21)
        /*002c*/ 	.word	0x00000000
.L_9:


//--------------------- .nv.info.triton_poi_fused__native_batch_norm_legit_no_training_convolution_relu_21 --------------------------
	.section	.nv.info.triton_poi_fused__native_batch_norm_legit_no_training_convolution_relu_21,"",@"SHT_CUDA_INFO"
	.sectionflags	@""
	.align	4


	//----- nvinfo : EIATTR_CUDA_API_VERSION
	.align		4
        /*0000*/ 	.byte	0x04, 0x37
        /*0002*/ 	.short	(.L_11 - .L_10)
.L_10:
        /*0004*/ 	.word	0x0000007c


	//----- nvinfo : EIATTR_KPARAM_INFO
	.align		4
.L_11:
        /*0008*/ 	.byte	0x04, 0x17
        /*000a*/ 	.short	(.L_13 - .L_12)
.L_12:
        /*000c*/ 	.word	0x00000000
        /*0010*/ 	.short	0x0007
        /*0012*/ 	.short	0x0038
        /*0014*/ 	.byte	0x00, 0xf0, 0x11, 0x00


	//----- nvinfo : EIATTR_KPARAM_INFO
	.align		4
.L_13:
        /*0018*/ 	.byte	0x04, 0x17
        /*001a*/ 	.short	(.L_15 - .L_14)
.L_14:
        /*001c*/ 	.word	0x00000000
        /*0020*/ 	.short	0x0006
        /*0022*/ 	.short	0x0030
        /*0024*/ 	.byte	0x00, 0xf4, 0x21, 0x00


	//----- nvinfo : EIATTR_KPARAM_INFO
	.align		4
.L_15:
        /*0028*/ 	.byte	0x04, 0x17
        /*002a*/ 	.short	(.L_17 - .L_16)
.L_16:
        /*002c*/ 	.word	0x00000000
        /*0030*/ 	.short	0x0005
        /*0032*/ 	.short	0x0028
        /*0034*/ 	.byte	0x00, 0xf4, 0x21, 0x00


	//----- nvinfo : EIATTR_KPARAM_INFO
	.align		4
.L_17:
        /*0038*/ 	.byte	0x04, 0x17
        /*003a*/ 	.short	(.L_19 - .L_18)
.L_18:
        /*003c*/ 	.word	0x00000000
        /*0040*/ 	.short	0x0004
        /*0042*/ 	.short	0x0020
        /*0044*/ 	.byte	0x00, 0xf4, 0x21, 0x00


	//----- nvinfo : EIATTR_KPARAM_INFO
	.align		4
.L_19:
        /*0048*/ 	.byte	0x04, 0x17
        /*004a*/ 	.short	(.L_21 - .L_20)
.L_20:
        /*004c*/ 	.word	0x00000000
        /*0050*/ 	.short	0x0003
        /*0052*/ 	.short	0x0018
        /*0054*/ 	.byte	0x00, 0xf4, 0x21, 0x00


	//----- nvinfo : EIATTR_KPARAM_INFO
	.align		4
.L_21:
        /*0058*/ 	.byte	0x04, 0x17
        /*005a*/ 	.short	(.L_23 - .L_22)
.L_22:
        /*005c*/ 	.word	0x00000000
        /*0060*/ 	.short	0x0002
        /*0062*/ 	.short	0x0010
        /*0064*/ 	.byte	0x00, 0xf4, 0x21, 0x00


	//----- nvinfo : EIATTR_KPARAM_INFO
	.align		4
.L_23:
        /*0068*/ 	.byte	0x04, 0x17
        /*006a*/ 	.short	(.L_25 - .L_24)
.L_24:
        /*006c*/ 	.word	0x00000000
        /*0070*/ 	.short	0x0001
        /*0072*/ 	.short	0x0008
        /*0074*/ 	.byte	0x00, 0xf4, 0x21, 0x00


	//----- nvinfo : EIATTR_KPARAM_INFO
	.align		4
.L_25:
        /*0078*/ 	.byte	0x04, 0x17
        /*007a*/ 	.short	(.L_27 - .L_26)
.L_26:
        /*007c*/ 	.word	0x00000000
        /*0080*/ 	.short	0x0000
        /*0082*/ 	.short	0x0000
        /*0084*/ 	.byte	0x00, 0xf4, 0x21, 0x00


	//----- nvinfo : EIATTR_SPARSE_MMA_MASK
	.align		4
.L_27:
        /*0088*/ 	.byte	0x03, 0x50
        /*008a*/ 	.short	0x0000


	//----- nvinfo : EIATTR_MAXREG_COUNT
	.align		4
        /*008c*/ 	.byte	0x03, 0x1b
        /*008e*/ 	.short	0x00ff


	//----- nvinfo : EIATTR_EXIT_INSTR_OFFSETS
	.align		4
        /*0090*/ 	.byte	0x04, 0x1c
        /*0092*/ 	.short	(.L_29 - .L_28)


	//   ....[0]....
.L_28:
        /*0094*/ 	.word	0x000007e0


	//----- nvinfo : EIATTR_REQNTID
	.align		4
.L_29:
        /*0098*/ 	.byte	0x04, 0x10
        /*009a*/ 	.short	(.L_31 - .L_30)
.L_30:
        /*009c*/ 	.word	0x00000080
        /*00a0*/ 	.word	0x00000001
        /*00a4*/ 	.word	0x00000001


	//----- nvinfo : EIATTR_CBANK_PARAM_SIZE
	.align		4
.L_31:
        /*00a8*/ 	.byte	0x03, 0x19
        /*00aa*/ 	.short	0x003c


	//----- nvinfo : EIATTR_PARAM_CBANK
	.align		4
        /*00ac*/ 	.byte	0x04, 0x0a
        /*00ae*/ 	.short	(.L_33 - .L_32)
	.align		4
.L_32:
        /*00b0*/ 	.word	index@(.nv.constant0.triton_poi_fused__native_batch_norm_legit_no_training_convolution_relu_21)
        /*00b4*/ 	.short	0x0210
        /*00b6*/ 	.short	0x003c


	//----- nvinfo : EIATTR_SW_WAR
	.align		4
.L_33:
        /*00b8*/ 	.byte	0x04, 0x36
        /*00ba*/ 	.short	(.L_35 - .L_34)
.L_34:
        /*00bc*/ 	.word	0x00000008
.L_35:


//--------------------- .nv.callgraph             --------------------------
	.section	.nv.callgraph,"",@"SHT_CUDA_CALLGRAPH"
	.align	4
	.sectionentsize	8
	.align		4
        /*0000*/ 	.word	0x00000000
	.align		4
        /*0004*/ 	.word	0xffffffff
	.align		4
        /*0008*/ 	.word	0x00000000
	.align		4
        /*000c*/ 	.word	0xfffffffe
	.align		4
        /*0010*/ 	.word	0x00000000
	.align		4
        /*0014*/ 	.word	0xfffffffd
	.align		4
        /*0018*/ 	.word	0x00000000
	.align		4
        /*001c*/ 	.word	0xfffffffc


//--------------------- .nv.constant4             --------------------------
	.section	.nv.constant4,"a",@progbits
	.align	8
	.align		8
.nv.constant4:
        /*0000*/ 	.dword	_$_str
	.align		8
        /*0008*/ 	.dword	_$_str_$_2


//--------------------- .text.triton_poi_fused__native_batch_norm_legit_no_training_convolution_relu_21 --------------------------
	.section	.text.triton_poi_fused__native_batch_norm_legit_no_training_convolution_relu_21,"ax",@progbits
	.align	128
        .global         triton_poi_fused__native_batch_norm_legit_no_training_convolution_relu_21
        .type           triton_poi_fused__native_batch_norm_legit_no_training_convolution_relu_21,@function
        .size           triton_poi_fused__native_batch_norm_legit_no_training_convolution_relu_21,(.L_x_1 - triton_poi_fused__native_batch_norm_legit_no_training_convolution_relu_21)
        .other          triton_poi_fused__native_batch_norm_legit_no_training_convolution_relu_21,@"STO_CUDA_ENTRY STV_DEFAULT"
triton_poi_fused__native_batch_norm_legit_no_training_convolution_relu_21:
.text.triton_poi_fused__native_batch_norm_legit_no_training_convolution_relu_21:
[----:B------:R-:W-:Y:S01]  /*0000*/  LDC R1, c[0x0][0x28] ;  /* 0x00000a00ff017b82 */ /* 0x000fe20000000800 */
[----:B------:R-:W1:Y:S07]  /*0010*/  S2R R0, SR_TID.X ;  /* 0x0000000000007919 */ /* 0x000e6e0000002100 */
[----:B------:R-:W2:Y:S01]  /*0020*/  LDC.64 R4, c[0x0][0x228] ;  /* 0x00008a00ff047b82 */ /* 0x000ea20000000a00 */
[----:B------:R-:W-:Y:S01]  /*0030*/  ULDC.64 UR4, c[0x0][0x208] ;  /* 0x0000820000047ab9 */ /* 0x000fe20000000a00 */
[----:B------:R-:W3:Y:S06]  /*0040*/  S2R R7, SR_CTAID.X ;  /* 0x0000000000077919 */ /* 0x000eec0000002500 */
[----:B------:R-:W4:Y:S08]  /*0050*/  LDC.64 R16, c[0x0][0x218] ;  /* 0x00008600ff107b82 */ /* 0x000f300000000a00 */
[----:B------:R-:W5:Y:S01]  /*0060*/  LDC.64 R28, c[0x0][0x210] ;  /* 0x00008400ff1c7b82 */ /* 0x000f620000000a00 */
[----:B-1----:R-:W-:-:S02]  /*0070*/  SHF.L.U32 R0, R0, 0x2, RZ ;  /* 0x0000000200007819 */ /* 0x002fc400000006ff */
[----:B---3--:R-:W-:Y:S02]  /*0080*/  SHF.R.S32.HI R3, RZ, 0x15, R7 ;  /* 0x00000015ff037819 */ /* 0x008fe40000011407 */
[----:B------:R-:W-:Y:S02]  /*0090*/  LOP3.LUT R0, R0, 0x1fc, RZ, 0xc0, !PT ;  /* 0x000001fc00007812 */ /* 0x000fe400078ec0ff */
[----:B------:R-:W-:Y:S02]  /*00a0*/  SGXT R3, R3, 0x1 ;  /* 0x000000010303781a */ /* 0x000fe40000000200 */
[----:B------:R-:W-:-:S04]  /*00b0*/  LEA R0, R7, R0, 0xa ;  /* 0x0000000007007211 */ /* 0x000fc800078e50ff */
[----:B------:R-:W-:-:S04]  /*00c0*/  LEA.HI R3, R3, R0, RZ, 0x9 ;  /* 0x0000000003037211 */ /* 0x000fc800078f48ff */
[----:B------:R-:W-:-:S04]  /*00d0*/  LOP3.LUT R3, R3, 0xfffffe00, RZ, 0xc0, !PT ;  /* 0xfffffe0003037812 */ /* 0x000fc800078ec0ff */
[----:B------:R-:W-:Y:S01]  /*00e0*/  IADD3 R24, R0, -R3, RZ ;  /* 0x8000000300187210 */ /* 0x000fe20007ffe0ff */
[----:B-----5:R-:W-:Y:S01]  /*00f0*/  IMAD.WIDE R28, R0, 0x4, R28 ;  /* 0x00000004001c7825 */ /* 0x020fe200078e021c */
[----:B------:R-:W1:Y:S03]  /*0100*/  LDC.64 R2, c[0x0][0x220] ;  /* 0x00008800ff027b82 */ /* 0x000e660000000a00 */
[C---:B--2---:R-:W-:Y:S01]  /*0110*/  IMAD.WIDE R4, R24.reuse, 0x4, R4 ;  /* 0x0000000418047825 */ /* 0x044fe200078e0204 */
[----:B------:R-:W2:Y:S03]  /*0120*/  LDG.E.128 R12, desc[UR4][R28.64+0x800] ;  /* 0x000800041c0c7981 */ /* 0x000ea6000c1e1d00 */
[C---:B----4-:R-:W-:Y:S01]  /*0130*/  IMAD.WIDE R16, R24.reuse, 0x4, R16 ;  /* 0x0000000418107825 */ /* 0x050fe200078e0210 */
[----:B------:R-:W3:Y:S04]  /*0140*/  LDG.E.128 R20, desc[UR4][R28.64] ;  /* 0x000000041c147981 */ /* 0x000ee8000c1e1d00 */
[----:B------:R-:W4:Y:S04]  /*0150*/  LDG.E.EL.128 R4, desc[UR4][R4.64] ;  /* 0x0000000404047981 */ /* 0x000f28000c2e1d00 */
[----:B------:R-:W2:Y:S01]  /*0160*/  LDG.E.EL.128 R16, desc[UR4][R16.64] ;  /* 0x0000000410107981 */ /* 0x000ea2000c2e1d00 */
[----:B-1----:R-:W-:-:S05]  /*0170*/  IMAD.WIDE R2, R24, 0x4, R2 ;  /* 0x0000000418027825 */ /* 0x002fca00078e0202 */
[----:B------:R1:W5:Y:S02]  /*0180*/  LDG.E.EL.128 R8, desc[UR4][R2.64] ;  /* 0x0000000402087981 */ /* 0x000364000c2e1d00 */
[----:B-1----:R-:W-:Y:S01]  /*0190*/  HFMA2.MMA R2, -RZ, RZ, 1.625, 0 ;  /* 0x3e800000ff027435 */ /* 0x002fe200000001ff */
[----:B----4-:R-:W-:Y:S01]  /*01a0*/  FADD R4, R4, 9.9999997473787516356e-06 ;  /* 0x3727c5ac04047421 */ /* 0x010fe20000000000 */
[----:B------:R-:W-:-:S03]  /*01b0*/  FADD R5, R5, 9.9999997473787516356e-06 ;  /* 0x3727c5ac05057421 */ /* 0x000fc60000000000 */
[----:B------:R-:W1:Y:S08]  /*01c0*/  MUFU.SQRT R25, R4 ;  /* 0x0000000400197308 */ /* 0x000e700000002000 */
[----:B------:R-:W4:Y:S01]  /*01d0*/  MUFU.SQRT R26, R5 ;  /* 0x00000005001a7308 */ /* 0x000f220000002000 */
[----:B------:R-:W-:Y:S01]  /*01e0*/  FADD R6, R6, 9.9999997473787516356e-06 ;  /* 0x3727c5ac06067421 */ /* 0x000fe20000000000 */
[----:B-1----:R-:W-:-:S02]  /*01f0*/  FSETP.GT.AND P0, PT, R25, 8.50705917302346158658e+37, PT ;  /* 0x7e8000001900780b */ /* 0x002fc40003f04000 */
[C---:B------:R-:W-:Y:S02]  /*0200*/  FSETP.GEU.AND P3, PT, R25.reuse, 1.175494350822287508e-38, PT ;  /* 0x008000001900780b */ /* 0x040fe40003f6e000 */
[C---:B----4-:R-:W-:Y:S02]  /*0210*/  FSETP.GT.AND P1, PT, R26.reuse, 8.50705917302346158658e+37, PT ;  /* 0x7e8000001a00780b */ /* 0x050fe40003f24000 */
[----:B------:R-:W-:Y:S01]  /*0220*/  FSETP.GEU.AND P4, PT, R26, 1.175494350822287508e-38, PT ;  /* 0x008000001a00780b */ /* 0x000fe20003f8e000 */
[----:B------:R-:W1:Y:S06]  /*0230*/  MUFU.SQRT R6, R6 ;  /* 0x0000000600067308 */ /* 0x000e6c0000002000 */
[----:B------:R-:W-:-:S04]  /*0240*/  @P0 FMUL R25, R25, 0.25 ;  /* 0x3e80000019190820 */ /* 0x000fc80000400000 */
[----:B------:R-:W-:Y:S01]  /*0250*/  @!P3 FMUL R25, R25, 16777216 ;  /* 0x4b8000001919b820 */ /* 0x000fe20000400000 */
[----:B------:R-:W-:-:S04]  /*0260*/  @P1 FMUL R26, R26, 0.25 ;  /* 0x3e8000001a1a1820 */ /* 0x000fc80000400000 */
[----:B------:R-:W-:Y:S01]  /*0270*/  @!P4 FMUL R26, R26, 16777216 ;  /* 0x4b8000001a1ac820 */ /* 0x000fe20000400000 */
[----:B------:R-:W4:Y:S01]  /*0280*/  MUFU.RCP R25, R25 ;  /* 0x0000001900197308 */ /* 0x000f220000001000 */
[----:B-1----:R-:W-:Y:S02]  /*0290*/  FSETP.GT.AND P2, PT, R6, 8.50705917302346158658e+37, PT ;  /* 0x7e8000000600780b */ /* 0x002fe40003f44000 */
[----:B------:R-:W-:-:S05]  /*02a0*/  FSEL R4, R2, 1, P0 ;  /* 0x3f80000002047808 */ /* 0x000fca0000000000 */
[----:B------:R-:W1:Y:S01]  /*02b0*/  MUFU.RCP R26, R26 ;  /* 0x0000001a001a7308 */ /* 0x000e620000001000 */
[----:B------:R-:W-:Y:S02]  /*02c0*/  FSETP.GEU.AND P5, PT, R6, 1.175494350822287508e-38, PT ;  /* 0x008000000600780b */ /* 0x000fe40003fae000 */
[----:B------:R-:W-:Y:S01]  /*02d0*/  FSEL R3, R2, 1, P1 ;  /* 0x3f80000002037808 */ /* 0x000fe20000800000 */
[----:B------:R-:W-:-:S04]  /*02e0*/  @!P3 FMUL R4, R4, 16777216 ;  /* 0x4b8000000404b820 */ /* 0x000fc80000400000 */
[----:B------:R-:W-:Y:S01]  /*02f0*/  @!P4 FMUL R3, R3, 16777216 ;  /* 0x4b8000000303c820 */ /* 0x000fe20000400000 */
[----:B----4-:R-:W-:Y:S01]  /*0300*/  FMUL R5, R25, R4 ;  /* 0x0000000419057220 */ /* 0x010fe20000400000 */
[----:B------:R-:W-:Y:S01]  /*0310*/  @P2 FMUL R6, R6, 0.25 ;  /* 0x3e80000006062820 */ /* 0x000fe20000400000 */
[--C-:B--2---:R-:W-:Y:S01]  /*0320*/  FADD R15, R15, R19.reuse ;  /* 0x000000130f0f7221 */ /* 0x104fe20000000000 */
[--C-:B------:R-:W-:Y:S01]  /*0330*/  FADD R14, R14, R18.reuse ;  /* 0x000000120e0e7221 */ /* 0x100fe20000000000 */
[----:B---3--:R-:W-:Y:S01]  /*0340*/  FADD R19, R23, R19 ;  /* 0x0000001317137221 */ /* 0x008fe20000000000 */
[----:B------:R-:W-:Y:S01]  /*0350*/  FADD R18, R22, R18 ;  /* 0x0000001216127221 */ /* 0x000fe20000000000 */
[----:B-1----:R-:W-:Y:S01]  /*0360*/  FMUL R4, R26, R3 ;  /* 0x000000031a047220 */ /* 0x002fe20000400000 */
[----:B------:R-:W1:Y:S01]  /*0370*/  LDC.64 R22, c[0x0][0x238] ;  /* 0x00008e00ff167b82 */ /* 0x000e620000000a00 */
[----:B------:R-:W-:-:S07]  /*0380*/  @!P5 FMUL R6, R6, 16777216 ;  /* 0x4b8000000606d820 */ /* 0x000fce0000400000 */
[----:B------:R-:W2:Y:S01]  /*0390*/  LDC.64 R26, c[0x0][0x230] ;  /* 0x00008c00ff1a7b82 */ /* 0x000ea20000000a00 */
[----:B------:R-:W3:Y:S01]  /*03a0*/  MUFU.RCP R6, R6 ;  /* 0x0000000600067308 */ /* 0x000ee20000001000 */
[----:B------:R-:W-:Y:S01]  /*03b0*/  FSEL R3, R2, 1, P2 ;  /* 0x3f80000002037808 */ /* 0x000fe20001000000 */
[--C-:B------:R-:W-:Y:S01]  /*03c0*/  FADD R12, R12, R16.reuse ;  /* 0x000000100c0c7221 */ /* 0x100fe20000000000 */
[----:B------:R-:W-:Y:S01]  /*03d0*/  FADD R16, R20, R16 ;  /* 0x0000001014107221 */ /* 0x000fe20000000000 */
[--C-:B------:R-:W-:Y:S02]  /*03e0*/  FADD R13, R13, R17.reuse ;  /* 0x000000110d0d7221 */ /* 0x100fe40000000000 */
[----:B------:R-:W-:Y:S01]  /*03f0*/  @!P5 FMUL R3, R3, 16777216 ;  /* 0x4b8000000303d820 */ /* 0x000fe20000400000 */
[----:B------:R-:W-:-:S03]  /*0400*/  FADD R17, R21, R17 ;  /* 0x0000001115117221 */ /* 0x000fc60000000000 */
[----:B---3--:R-:W-:Y:S01]  /*0410*/  FMUL R3, R6, R3 ;  /* 0x0000000306037220 */ /* 0x008fe20000400000 */
[C---:B-----5:R-:W-:Y:S01]  /*0420*/  FADD R6, -R8.reuse, R12 ;  /* 0x0000000c08067221 */ /* 0x060fe20000000100 */
[----:B------:R-:W-:Y:S01]  /*0430*/  FADD R8, -R8, R16 ;  /* 0x0000001008087221 */ /* 0x000fe20000000100 */
[----:B--2---:R-:W-:-:S04]  /*0440*/  IMAD.WIDE R20, R24, 0x4, R26 ;  /* 0x0000000418147825 */ /* 0x004fc800078e021a */
[----:B-1----:R-:W-:-:S04]  /*0450*/  IMAD.WIDE R24, R24, 0x4, R22 ;  /* 0x0000000418187825 */ /* 0x002fc800078e0216 */
[----:B------:R-:W-:Y:S01]  /*0460*/  FADD R23, -R9, R13 ;  /* 0x0000000d09177221 */ /* 0x000fe20000000100 */
[C---:B------:R-:W-:Y:S01]  /*0470*/  FMUL R6, R5.reuse, R6 ;  /* 0x0000000605067220 */ /* 0x040fe20000400000 */
[----:B------:R-:W-:Y:S02]  /*0480*/  FMUL R5, R5, R8 ;  /* 0x0000000805057220 */ /* 0x000fe40000400000 */
[----:B------:R-:W-:Y:S01]  /*0490*/  FMUL R8, R4, R23 ;  /* 0x0000001704087220 */ /* 0x000fe20000400000 */
[----:B------:R-:W2:Y:S04]  /*04a0*/  LDG.E.EL.128 R24, desc[UR4][R24.64] ;  /* 0x0000000418187981 */ /* 0x000ea8000c2e1d00 */
[----:B------:R-:W2:Y:S01]  /*04b0*/  LDG.E.EL.128 R20, desc[UR4][R20.64] ;  /* 0x0000000414147981 */ /* 0x000ea2000c2e1d00 */
[----:B------:R-:W-:-:S04]  /*04c0*/  FADD R9, -R9, R17 ;  /* 0x0000001109097221 */ /* 0x000fc80000000100 */
[----:B------:R-:W-:Y:S01]  /*04d0*/  FMUL R9, R4, R9 ;  /* 0x0000000904097220 */ /* 0x000fe20000400000 */
[----:B------:R-:W-:-:S04]  /*04e0*/  FADD R4, R7, 9.9999997473787516356e-06 ;  /* 0x3727c5ac07047421 */ /* 0x000fc80000000000 */
[----:B------:R-:W1:Y:S02]  /*04f0*/  MUFU.SQRT R7, R4 ;  /* 0x0000000400077308 */ /* 0x000e640000002000 */
[C---:B-1----:R-:W-:Y:S02]  /*0500*/  FSETP.GT.AND P0, PT, R7.reuse, 8.50705917302346158658e+37, PT ;  /* 0x7e8000000700780b */ /* 0x042fe40003f04000 */
[----:B------:R-:W-:-:S11]  /*0510*/  FSETP.GEU.AND P1, PT, R7, 1.175494350822287508e-38, PT ;  /* 0x008000000700780b */ /* 0x000fd60003f2e000 */
[----:B------:R-:W-:-:S04]  /*0520*/  @P0 FMUL R7, R7, 0.25 ;  /* 0x3e80000007070820 */ /* 0x000fc80000400000 */
[----:B------:R-:W-:-:S06]  /*0530*/  @!P1 FMUL R7, R7, 16777216 ;  /* 0x4b80000007079820 */ /* 0x000fcc0000400000 */
[----:B------:R-:W1:Y:S01]  /*0540*/  MUFU.RCP R7, R7 ;  /* 0x0000000700077308 */ /* 0x000e620000001000 */
[----:B------:R-:W-:-:S05]  /*0550*/  FSEL R2, R2, 1, P0 ;  /* 0x3f80000002027808 */ /* 0x000fca0000000000 */
[----:B------:R-:W-:-:S04]  /*0560*/  @!P1 FMUL R2, R2, 16777216 ;  /* 0x4b80000002029820 */ /* 0x000fc80000400000 */
[----:B-1----:R-:W-:Y:S01]  /*0570*/  FMUL R2, R7, R2 ;  /* 0x0000000207027220 */ /* 0x002fe20000400000 */
[C---:B------:R-:W-:Y:S01]  /*0580*/  FADD R7, -R11.reuse, R15 ;  /* 0x0000000f0b077221 */ /* 0x040fe20000000100 */
[----:B------:R-:W-:Y:S01]  /*0590*/  FADD R11, -R11, R19 ;  /* 0x000000130b0b7221 */ /* 0x000fe20000000100 */
[----:B------:R-:W-:Y:S04]  /*05a0*/  STG.E.128 desc[UR4][R28.64], R16 ;  /* 0x000000101c007986 */ /* 0x000fe8000c101d04 */
[----:B------:R-:W-:Y:S01]  /*05b0*/  STG.E.128 desc[UR4][R28.64+0x800], R12 ;  /* 0x0008000c1c007986 */ /* 0x000fe2000c101d04 */
[C-C-:B--2---:R-:W-:Y:S01]  /*05c0*/  FFMA R4, R20.reuse, R5, R24.reuse ;  /* 0x0000000514047223 */ /* 0x144fe20000000018 */
[----:B------:R-:W-:Y:S01]  /*05d0*/  FFMA R20, R20, R6, R24 ;  /* 0x0000000614147223 */ /* 0x000fe20000000018 */
[C-C-:B------:R-:W-:Y:S01]  /*05e0*/  FFMA R9, R21.reuse, R9, R25.reuse ;  /* 0x0000000915097223 */ /* 0x140fe20000000019 */
[----:B------:R-:W-:Y:S01]  /*05f0*/  FFMA R8, R21, R8, R25 ;  /* 0x0000000815087223 */ /* 0x000fe20000000019 */
[----:B------:R-:W-:Y:S01]  /*0600*/  FADD R6, -R10, R14 ;  /* 0x0000000e0a067221 */ /* 0x000fe20000000100 */
[----:B------:R-:W1:Y:S03]  /*0610*/  LDC.64 R24, c[0x0][0x240] ;  /* 0x00009000ff187b82 */ /* 0x000e660000000a00 */
[----:B------:R-:W-:Y:S01]  /*0620*/  FMUL R5, R3, R6 ;  /* 0x0000000603057220 */ /* 0x000fe20000400000 */
[----:B------:R-:W-:Y:S01]  /*0630*/  FMUL R6, R2, R7 ;  /* 0x0000000702067220 */ /* 0x000fe20000400000 */
[----:B------:R-:W-:Y:S01]  /*0640*/  FADD R10, -R10, R18 ;  /* 0x000000120a0a7221 */ /* 0x000fe20000000100 */
[----:B------:R-:W-:-:S02]  /*0650*/  FMUL R2, R2, R11 ;  /* 0x0000000b02027220 */ /* 0x000fc40000400000 */
[--C-:B------:R-:W-:Y:S01]  /*0660*/  FFMA R7, R23, R6, R27.reuse ;  /* 0x0000000617077223 */ /* 0x100fe2000000001b */
[----:B------:R-:W-:Y:S01]  /*0670*/  FMUL R3, R3, R10 ;  /* 0x0000000a03037220 */ /* 0x000fe20000400000 */
[C-C-:B------:R-:W-:Y:S01]  /*0680*/  FFMA R5, R22.reuse, R5, R26.reuse ;  /* 0x0000000516057223 */ /* 0x140fe2000000001a */
[----:B------:R-:W-:Y:S02]  /*0690*/  FFMA R2, R23, R2, R27 ;  /* 0x0000000217027223 */ /* 0x000fe4000000001b */
[----:B------:R-:W-:Y:S01]  /*06a0*/  FSETP.GEU.AND P6, PT, R7, RZ, PT ;  /* 0x000000ff0700720b */ /* 0x000fe20003fce000 */
[----:B------:R-:W-:Y:S01]  /*06b0*/  FFMA R3, R22, R3, R26 ;  /* 0x0000000316037223 */ /* 0x000fe2000000001a */
[----:B------:R-:W-:Y:S02]  /*06c0*/  FSETP.GEU.AND P5, PT, R5, RZ, PT ;  /* 0x000000ff0500720b */ /* 0x000fe40003fae000 */
[----:B------:R-:W-:Y:S02]  /*06d0*/  FSETP.GEU.AND P4, PT, R8, RZ, PT ;  /* 0x000000ff0800720b */ /* 0x000fe40003f8e000 */
[----:B------:R-:W-:-:S02]  /*06e0*/  SEL R7, R7, RZ, P6 ;  /* 0x000000ff07077207 */ /* 0x000fc40003000000 */
[----:B------:R-:W-:Y:S02]  /*06f0*/  FSETP.GEU.AND P6, PT, R4, RZ, PT ;  /* 0x000000ff0400720b */ /* 0x000fe40003fce000 */
[----:B------:R-:W-:Y:S02]  /*0700*/  FSETP.GEU.AND P0, PT, R20, RZ, PT ;  /* 0x000000ff1400720b */ /* 0x000fe40003f0e000 */
[----:B------:R-:W-:Y:S02]  /*0710*/  FSETP.GEU.AND P3, PT, R2, RZ, PT ;  /* 0x000000ff0200720b */ /* 0x000fe40003f6e000 */
[----:B------:R-:W-:Y:S02]  /*0720*/  FSETP.GEU.AND P2, PT, R3, RZ, PT ;  /* 0x000000ff0300720b */ /* 0x000fe40003f4e000 */
[----:B------:R-:W-:Y:S02]  /*0730*/  FSETP.GEU.AND P1, PT, R9, RZ, PT ;  /* 0x000000ff0900720b */ /* 0x000fe40003f2e000 */
[----:B------:R-:W-:-:S02]  /*0740*/  SEL R6, R5, RZ, P5 ;  /* 0x000000ff05067207 */ /* 0x000fc40002800000 */
[----:B------:R-:W-:Y:S01]  /*0750*/  SEL R5, R8, RZ, P4 ;  /* 0x000000ff08057207 */ /* 0x000fe20002000000 */
[----:B-1----:R-:W-:Y:S01]  /*0760*/  IMAD.WIDE R24, R0, 0x4, R24 ;  /* 0x0000000400187825 */ /* 0x002fe200078e0218 */
[----:B------:R-:W-:Y:S02]  /*0770*/  SEL R8, R4, RZ, P6 ;  /* 0x000000ff04087207 */ /* 0x000fe40003000000 */
[----:B------:R-:W-:Y:S02]  /*0780*/  SEL R11, R2, RZ, P3 ;  /* 0x000000ff020b7207 */ /* 0x000fe40001800000 */
[----:B------:R-:W-:Y:S02]  /*0790*/  SEL R10, R3, RZ, P2 ;  /* 0x000000ff030a7207 */ /* 0x000fe40001000000 */
[----:B------:R-:W-:Y:S02]  /*07a0*/  SEL R9, R9, RZ, P1 ;  /* 0x000000ff09097207 */ /* 0x000fe40000800000 */
[----:B------:R-:W-:-:S03]  /*07b0*/  SEL R4, R20, RZ, P0 ;  /* 0x000000ff14047207 */ /* 0x000fc60000000000 */
[----:B------:R-:W-:Y:S04]  /*07c0*/  STG.E.128 desc[UR4][R24.64], R8 ;  /* 0x0000000818007986 */ /* 0x000fe8000c101d04 */
[----:B------:R-:W-:Y:S01]  /*07d0*/  STG.E.128 desc[UR4][R24.64+0x800], R4 ;  /* 0x0008000418007986 */ /* 0x000fe2000c101d04 */
[----:B------:R-:W-:Y:S05]  /*07e0*/  EXIT ;  /* 0x000000000000794d */ /* 0x000fea0003800000 */
.L_x_0:
[----:B------:R-:W-:-:S00]  /*07f0*/  BRA `(.L_x_0) ;  /* 0xfffffffc00fc7947 */ /* 0x000fc0000383ffff */
[----:B------:R-:W-:-:S00]  /*0800*/  NOP ;  /* 0x0000000000007918 */ /* 0x000fc00000000000 */
[----:B------:R-:W-:-:S00]  /*0810*/  NOP ;  /* 0x0000000000007918 */ /* 0x000fc00000000000 */
[----:B------:R-:W-:-:S00]  /*0820*/  NOP ;  /* 0x0000000000007918 */ /* 0x000fc00000000000 */
[----:B------:R-:W-:-:S00]  /*0830*/  NOP ;  /* 0x0000000000007918 */ /* 0x000fc00000000000 */
[----:B------:R-:W-:-:S00]  /*0840*/  NOP ;  /* 0x0000000000007918 */ /* 0x000fc00000000000 */
[----:B------:R-:W-:-:S00]  /*0850*/  NOP ;  /* 0x0000000000007918 */ /* 0x000fc00000000000 */
[----:B------:R-:W-:-:S00]  /*0860*/  NOP ;  /* 0x0000000000007918 */ /* 0x000fc00000000000 */
[----:B------:R-:W-:-:S00]  /*0870*/  NOP ;  /* 0x0000000000007918 */ /* 0x000fc00000000000 */
.L_x_1:


//--------------------- .nv.global.init           --------------------------
	.section	.nv.global.init,"aw",@progbits
.nv.global.init:
	.type		_$_str,@object
	.size		_$_str,(_$_str_$_2 - _$_str)
_$_str:
        /*0000*/ 	.byte	0x5f, 0x5f, 0x43, 0x55, 0x44, 0x41, 0x5f, 0x46, 0x54, 0x5a, 0x00
	.type		_$_str_$_2,@object
	.size		_$_str_$_2,(.L_1 - _$_str_$_2)
_$_str_$_2:
        /*000b*/ 	.byte	0x5f, 0x5f, 0x43, 0x55, 0x44, 0x41, 0x5f, 0x50, 0x52, 0x45, 0x43, 0x5f, 0x53, 0x51, 0x52, 0x54
        /*001b*/ 	.byte	0x00
.L_1:


//--------------------- .nv.constant0.triton_poi_fused__native_batch_norm_legit_no_training_convolution_relu_21 --------------------------
	.section	.nv.constant0.triton_poi_fused__native_batch_norm_legit_no_training_convolution_relu_21,"a",@progbits
	.sectionflags	@""
	.align	4
.nv.constant0.triton_poi_fused__native_batch_norm_legit_no_training_convolution_relu_21:
	.zero		588
